//
// Generated by NVIDIA NVVM Compiler
//
// Compiler Build ID: CL-36424714
// Cuda compilation tools, release 13.0, V13.0.88
// Based on NVVM 20.0.0
//

.version 9.0
.target sm_100
.address_size 64

	// .globl	_Z17game_of_life_stepPiS_

.visible .entry _Z17game_of_life_stepPiS_(
	.param .u64 .ptr .align 1 _Z17game_of_life_stepPiS__param_0,
	.param .u64 .ptr .align 1 _Z17game_of_life_stepPiS__param_1
)
{
	.reg .pred 	%p<21>;
	.reg .b32 	%r<64>;
	.reg .b64 	%rd<31>;

	ld.param.u64 	%rd3, [_Z17game_of_life_stepPiS__param_0];
	ld.param.u64 	%rd4, [_Z17game_of_life_stepPiS__param_1];
	cvta.to.global.u64 	%rd1, %rd4;
	cvta.to.global.u64 	%rd2, %rd3;
	mov.u32 	%r25, %ctaid.y;
	mov.u32 	%r26, %ntid.y;
	mov.u32 	%r27, %tid.y;
	mad.lo.s32 	%r1, %r25, %r26, %r27;
	mov.u32 	%r28, %ctaid.x;
	mov.u32 	%r29, %ntid.x;
	mov.u32 	%r30, %tid.x;
	mad.lo.s32 	%r2, %r28, %r29, %r30;
	setp.gt.u32 	%p1, %r1, 31;
	setp.gt.s32 	%p2, %r2, 31;
	or.pred  	%p3, %p1, %p2;
	@%p3 bra 	$L__BB0_24;
	add.s32 	%r3, %r1, -1;
	shl.b32 	%r4, %r3, 5;
	add.s32 	%r5, %r2, -1;
	max.u32 	%r32, %r3, %r5;
	setp.gt.u32 	%p4, %r32, 31;
	mov.b32 	%r57, 0;
	@%p4 bra 	$L__BB0_3;
	add.s32 	%r33, %r4, %r5;
	mul.wide.u32 	%rd5, %r33, 4;
	add.s64 	%rd6, %rd2, %rd5;
	ld.global.u32 	%r57, [%rd6];
$L__BB0_3:
	or.b32  	%r34, %r3, %r2;
	setp.gt.u32 	%p5, %r34, 31;
	@%p5 bra 	$L__BB0_5;
	add.s32 	%r35, %r4, %r2;
	mul.wide.u32 	%rd7, %r35, 4;
	add.s64 	%rd8, %rd2, %rd7;
	ld.global.u32 	%r36, [%rd8];
	add.s32 	%r57, %r36, %r57;
$L__BB0_5:
	add.s32 	%r10, %r2, 1;
	or.b32  	%r37, %r3, %r10;
	setp.gt.u32 	%p6, %r37, 31;
	@%p6 bra 	$L__BB0_7;
	add.s32 	%r38, %r4, %r10;
	mul.wide.u32 	%rd9, %r38, 4;
	add.s64 	%rd10, %rd2, %rd9;
	ld.global.u32 	%r39, [%rd10];
	add.s32 	%r57, %r39, %r57;
$L__BB0_7:
	setp.gt.u32 	%p7, %r5, 31;
	shl.b32 	%r13, %r1, 5;
	@%p7 bra 	$L__BB0_9;
	add.s32 	%r40, %r13, %r5;
	mul.wide.u32 	%rd11, %r40, 4;
	add.s64 	%rd12, %rd2, %rd11;
	ld.global.u32 	%r41, [%rd12];
	add.s32 	%r57, %r41, %r57;
$L__BB0_9:
	setp.gt.u32 	%p8, %r10, 31;
	@%p8 bra 	$L__BB0_11;
	add.s32 	%r42, %r13, %r10;
	mul.wide.u32 	%rd13, %r42, 4;
	add.s64 	%rd14, %rd2, %rd13;
	ld.global.u32 	%r43, [%rd14];
	add.s32 	%r57, %r43, %r57;
$L__BB0_11:
	setp.gt.u32 	%p9, %r5, 31;
	setp.gt.u32 	%p10, %r1, 30;
	or.pred  	%p11, %p10, %p9;
	@%p11 bra 	$L__BB0_13;
	add.s32 	%r44, %r13, %r5;
	mul.wide.u32 	%rd15, %r44, 4;
	add.s64 	%rd16, %rd2, %rd15;
	ld.global.u32 	%r45, [%rd16+128];
	add.s32 	%r57, %r45, %r57;
$L__BB0_13:
	setp.gt.u32 	%p12, %r1, 30;
	setp.gt.u32 	%p13, %r2, 31;
	or.pred  	%p14, %p12, %p13;
	@%p14 bra 	$L__BB0_15;
	add.s32 	%r46, %r13, %r2;
	mul.wide.u32 	%rd17, %r46, 4;
	add.s64 	%rd18, %rd2, %rd17;
	ld.global.u32 	%r47, [%rd18+128];
	add.s32 	%r57, %r47, %r57;
$L__BB0_15:
	setp.gt.u32 	%p15, %r1, 30;
	setp.gt.u32 	%p16, %r10, 31;
	or.pred  	%p17, %p15, %p16;
	@%p17 bra 	$L__BB0_17;
	add.s32 	%r48, %r13, %r10;
	mul.wide.u32 	%rd19, %r48, 4;
	add.s64 	%rd20, %rd2, %rd19;
	ld.global.u32 	%r49, [%rd20+128];
	add.s32 	%r57, %r49, %r57;
$L__BB0_17:
	add.s32 	%r24, %r13, %r2;
	mul.wide.s32 	%rd21, %r24, 4;
	add.s64 	%rd22, %rd2, %rd21;
	ld.global.u32 	%r50, [%rd22];
	setp.ne.s32 	%p18, %r50, 1;
	@%p18 bra 	$L__BB0_21;
	and.b32  	%r53, %r57, -2;
	setp.ne.s32 	%p20, %r53, 2;
	@%p20 bra 	$L__BB0_20;
	add.s64 	%rd30, %rd1, %rd21;
	mov.b32 	%r55, 1;
	st.global.u32 	[%rd30], %r55;
	bra.uni 	$L__BB0_24;
$L__BB0_20:
	add.s64 	%rd28, %rd1, %rd21;
	mov.b32 	%r54, 0;
	st.global.u32 	[%rd28], %r54;
	bra.uni 	$L__BB0_24;
$L__BB0_21:
	setp.ne.s32 	%p19, %r57, 3;
	@%p19 bra 	$L__BB0_23;
	add.s64 	%rd26, %rd1, %rd21;
	mov.b32 	%r52, 1;
	st.global.u32 	[%rd26], %r52;
	bra.uni 	$L__BB0_24;
$L__BB0_23:
	add.s64 	%rd24, %rd1, %rd21;
	mov.b32 	%r51, 0;
	st.global.u32 	[%rd24], %r51;
$L__BB0_24:
	ret;

}


// ===== COMPILED SASS (sm_100) =====

	.target	sm_100

	.elftype	@"ET_EXEC"


//--------------------- .note.nv.tkinfo           --------------------------
	.section	.note.nv.tkinfo,"",@"SHT_NOTE"
	.sectionflags	@"SHF_NOTE_NV_TKINFO"
	.tkinfo
        /*0018*/ 	.word	0x00000002
        /*0030*/ 	.string	""
        /*0030*/ 	.string	"ptxas"
        /*0030*/ 	.string	"Cuda compilation tools, release 13.0, V13.0.88"
        /*0030*/ 	.string	"Build cuda_13.0.r13.0/compiler.36424714_0"
        /*0030*/ 	.string	"-arch sm_100 -m 64 "



//--------------------- .note.nv.cuinfo           --------------------------
	.section	.note.nv.cuinfo,"",@"SHT_NOTE"
	.sectionflags	@"SHF_NOTE_NV_CUINFO"
        /*0018*/ 	.short	0x0002
        /*001a*/ 	.short	0x0064
        /*001c*/ 	.short	0x0082
	.zero		2


//--------------------- .nv.info                  --------------------------
	.section	.nv.info,"",@"SHT_CUDA_INFO"
	.align	4


	//----- nvinfo : EIATTR_REGCOUNT
	.align		4
        /*0000*/ 	.byte	0x04, 0x2f
        /*0002*/ 	.short	(.L_1 - .L_0)
	.align		4
.L_0:
        /*0004*/ 	.word	index@(_Z17game_of_life_stepPiS_)
        /*0008*/ 	.word	0x00000018


	//----- nvinfo : EIATTR_FRAME_SIZE
	.align		4
.L_1:
        /*000c*/ 	.byte	0x04, 0x11
        /*000e*/ 	.short	(.L_3 - .L_2)
	.align		4
.L_2:
        /*0010*/ 	.word	index@(_Z17game_of_life_stepPiS_)
        /*0014*/ 	.word	0x00000000


	//----- nvinfo : EIATTR_MIN_STACK_SIZE
	.align		4
.L_3:
        /*0018*/ 	.byte	0x04, 0x12
        /*001a*/ 	.short	(.L_5 - .L_4)
	.align		4
.L_4:
        /*001c*/ 	.word	index@(_Z17game_of_life_stepPiS_)
        /*0020*/ 	.word	0x00000000
.L_5:


//--------------------- .nv.compat                --------------------------
	.section	.nv.compat,"",@"SHT_CUDA_COMPAT_INFO"
	.align	4
        /*0000*/ 	.byte	0x02, 0x09, 0x00, 0x00, 0x02, 0x02, 0x01, 0x00, 0x02, 0x05, 0x05, 0x00, 0x03, 0x07, 0x01, 0x01
        /*0010*/ 	.byte	0x02, 0x03, 0x00, 0x00, 0x02, 0x06, 0x01, 0x00, 0x04, 0x0b, 0x08, 0x00, 0x09, 0x00, 0x00, 0x00
        /*0020*/ 	.byte	0x00, 0x00, 0x00, 0x00


//--------------------- .nv.info._Z17game_of_life_stepPiS_ --------------------------
	.section	.nv.info._Z17game_of_life_stepPiS_,"",@"SHT_CUDA_INFO"
	.sectionflags	@""
	.align	4


	//----- nvinfo : EIATTR_CUDA_API_VERSION
	.align		4
        /*0000*/ 	.byte	0x04, 0x37
        /*0002*/ 	.short	(.L_7 - .L_6)
.L_6:
        /*0004*/ 	.word	0x00000082


	//----- nvinfo : EIATTR_KPARAM_INFO
	.align		4
.L_7:
        /*0008*/ 	.byte	0x04, 0x17
        /*000a*/ 	.short	(.L_9 - .L_8)
.L_8:
        /*000c*/ 	.word	0x00000000
        /*0010*/ 	.short	0x0001
        /*0012*/ 	.short	0x0008
        /*0014*/ 	.byte	0x00, 0xf5, 0x21, 0x00


	//----- nvinfo : EIATTR_KPARAM_INFO
	.align		4
.L_9:
        /*0018*/ 	.byte	0x04, 0x17
        /*001a*/ 	.short	(.L_11 - .L_10)
.L_10:
        /*001c*/ 	.word	0x00000000
        /*0020*/ 	.short	0x0000
        /*0022*/ 	.short	0x0000
        /*0024*/ 	.byte	0x00, 0xf5, 0x21, 0x00


	//----- nvinfo : EIATTR_SPARSE_MMA_MASK
	.align		4
.L_11:
        /*0028*/ 	.byte	0x03, 0x50
        /*002a*/ 	.short	0x0000


	//----- nvinfo : EIATTR_MAXREG_COUNT
	.align		4
        /*002c*/ 	.byte	0x03, 0x1b
        /*002e*/ 	.short	0x00ff


	//----- nvinfo : EIATTR_MERCURY_ISA_VERSION
	.align		4
        /*0030*/ 	.byte	0x03, 0x5f
        /*0032*/ 	.short	0x0101


	//----- nvinfo : EIATTR_VRC_CTA_INIT_COUNT
	.align		4
        /*0034*/ 	.byte	0x02, 0x4a
	.zero		1
	.zero		1


	//----- nvinfo : EIATTR_EXIT_INSTR_OFFSETS
	.align		4
        /*0038*/ 	.byte	0x04, 0x1c
        /*003a*/ 	.short	(.L_13 - .L_12)


	//   ....[0]....
.L_12:
        /*003c*/ 	.word	0x000000b0


	//   ....[1]....
        /*0040*/ 	.word	0x00000470


	//   ....[2]....
        /*0044*/ 	.word	0x000004b0


	//   ....[3]....
        /*0048*/ 	.word	0x00000510


	//   ....[4]....
        /*004c*/ 	.word	0x00000550


	//----- nvinfo : EIATTR_CRS_STACK_SIZE
	.align		4
.L_13:
        /*0050*/ 	.byte	0x04, 0x1e
        /*0052*/ 	.short	(.L_15 - .L_14)
.L_14:
        /*0054*/ 	.word	0x00000000


	//----- nvinfo : EIATTR_CBANK_PARAM_SIZE
	.align		4
.L_15:
        /*0058*/ 	.byte	0x03, 0x19
        /*005a*/ 	.short	0x0010


	//----- nvinfo : EIATTR_PARAM_CBANK
	.align		4
        /*005c*/ 	.byte	0x04, 0x0a
        /*005e*/ 	.short	(.L_17 - .L_16)
	.align		4
.L_16:
        /*0060*/ 	.word	index@(.nv.constant0._Z17game_of_life_stepPiS_)
        /*0064*/ 	.short	0x0380
        /*0066*/ 	.short	0x0010


	//----- nvinfo : EIATTR_SW_WAR
	.align		4
.L_17:
        /*0068*/ 	.byte	0x04, 0x36
        /*006a*/ 	.short	(.L_19 - .L_18)
.L_18:
        /*006c*/ 	.word	0x00000008
.L_19:


//--------------------- .nv.callgraph             --------------------------
	.section	.nv.callgraph,"",@"SHT_CUDA_CALLGRAPH"
	.align	4
	.sectionentsize	8
	.align		4
        /*0000*/ 	.word	0x00000000
	.align		4
        /*0004*/ 	.word	0xffffffff
	.align		4
        /*0008*/ 	.word	0x00000000
	.align		4
        /*000c*/ 	.word	0xfffffffe
	.align		4
        /*0010*/ 	.word	0x00000000
	.align		4
        /*0014*/ 	.word	0xfffffffd
	.align		4
        /*0018*/ 	.word	0x00000000
	.align		4
        /*001c*/ 	.word	0xfffffffc


//--------------------- .text._Z17game_of_life_stepPiS_ --------------------------
	.section	.text._Z17game_of_life_stepPiS_,"ax",@progbits
	.align	128
        .global         _Z17game_of_life_stepPiS_
        .type           _Z17game_of_life_stepPiS_,@function
        .size           _Z17game_of_life_stepPiS_,(.L_x_2 - _Z17game_of_life_stepPiS_)
        .other          _Z17game_of_life_stepPiS_,@"STO_CUDA_ENTRY STV_DEFAULT"
_Z17game_of_life_stepPiS_:
.text._Z17game_of_life_stepPiS_:
[----:B------:R-:W-:Y:S01]  /*0000*/  LDC R1, c[0x0][0x37c] ;  /* 0x0000df00ff017b82 */ /* 0x000fe20000000800 */
[----:B------:R-:W0:Y:S07]  /*0010*/  S2R R3, SR_TID.X ;  /* 0x0000000000037919 */ /* 0x000e2e0000002100 */
[----:B------:R-:W1:Y:S01]  /*0020*/  LDC R7, c[0x0][0x364] ;  /* 0x0000d900ff077b82 */ /* 0x000e620000000800 */
[----:B------:R-:W1:Y:S07]  /*0030*/  S2R R0, SR_TID.Y ;  /* 0x0000000000007919 */ /* 0x000e6e0000002200 */
[----:B------:R-:W0:Y:S08]  /*0040*/  S2UR UR5, SR_CTAID.X ;  /* 0x00000000000579c3 */ /* 0x000e300000002500 */
[----:B------:R-:W0:Y:S08]  /*0050*/  LDC R6, c[0x0][0x360] ;  /* 0x0000d800ff067b82 */ /* 0x000e300000000800 */
[----:B------:R-:W1:Y:S01]  /*0060*/  S2UR UR4, SR_CTAID.Y ;  /* 0x00000000000479c3 */ /* 0x000e620000002600 */
[----:B0-----:R-:W-:-:S05]  /*0070*/  IMAD R6, R6, UR5, R3 ;  /* 0x0000000506067c24 */ /* 0x001fca000f8e0203 */
[----:B------:R-:W-:Y:S01]  /*0080*/  ISETP.GT.AND P0, PT, R6, 0x1f, PT ;  /* 0x0000001f0600780c */ /* 0x000fe20003f04270 */
[----:B-1----:R-:W-:-:S05]  /*0090*/  IMAD R7, R7, UR4, R0 ;  /* 0x0000000407077c24 */ /* 0x002fca000f8e0200 */
[----:B------:R-:W-:-:S13]  /*00a0*/  ISETP.GT.U32.OR P0, PT, R7, 0x1f, P0 ;  /* 0x0000001f0700780c */ /* 0x000fda0000704470 */
[----:B------:R-:W-:Y:S05]  /*00b0*/  @P0 EXIT ;  /* 0x000000000000094d */ /* 0x000fea0003800000 */
[----:B------:R-:W-:Y:S01]  /*00c0*/  VIADD R5, R7, 0xffffffff ;  /* 0xffffffff07057836 */ /* 0x000fe20000000000 */
[----:B------:R-:W0:Y:S01]  /*00d0*/  LDC.64 R2, c[0x0][0x380] ;  /* 0x0000e000ff027b82 */ /* 0x000e220000000a00 */
[----:B------:R-:W-:Y:S01]  /*00e0*/  VIADD R16, R6, 0xffffffff ;  /* 0xffffffff06107836 */ /* 0x000fe20000000000 */
[----:B------:R-:W1:Y:S02]  /*00f0*/  LDCU.64 UR4, c[0x0][0x358] ;  /* 0x00006b00ff0477ac */ /* 0x000e640008000a00 */
[C---:B------:R-:W-:Y:S02]  /*0100*/  LOP3.LUT R4, R5.reuse, R6, RZ, 0xfc, !PT ;  /* 0x0000000605047212 */ /* 0x040fe400078efcff */
[----:B------:R-:W-:Y:S02]  /*0110*/  VIMNMX.U32 R0, PT, PT, R5, R16, !PT ;  /* 0x0000001005007248 */ /* 0x000fe40007fe0000 */
[----:B------:R-:W-:Y:S02]  /*0120*/  ISETP.GT.U32.AND P1, PT, R4, 0x1f, PT ;  /* 0x0000001f0400780c */ /* 0x000fe40003f24070 */
[----:B------:R-:W-:-:S02]  /*0130*/  IADD3 R4, PT, PT, R6, 0x1, RZ ;  /* 0x0000000106047810 */ /* 0x000fc40007ffe0ff */
[----:B------:R-:W-:Y:S02]  /*0140*/  ISETP.GT.U32.AND P0, PT, R0, 0x1f, PT ;  /* 0x0000001f0000780c */ /* 0x000fe40003f04070 */
[C---:B------:R-:W-:Y:S02]  /*0150*/  LOP3.LUT R0, R5.reuse, R4, RZ, 0xfc, !PT ;  /* 0x0000000405007212 */ /* 0x040fe400078efcff */
[----:B------:R-:W-:Y:S02]  /*0160*/  ISETP.GT.U32.AND P3, PT, R4, 0x1f, PT ;  /* 0x0000001f0400780c */ /* 0x000fe40003f64070 */
[----:B------:R-:W-:Y:S01]  /*0170*/  ISETP.GT.U32.AND P5, PT, R0, 0x1f, PT ;  /* 0x0000001f0000780c */ /* 0x000fe20003fa4070 */
[----:B------:R-:W-:Y:S01]  /*0180*/  IMAD.MOV.U32 R0, RZ, RZ, RZ ;  /* 0x000000ffff007224 */ /* 0x000fe200078e00ff */
[----:B------:R-:W-:Y:S02]  /*0190*/  ISETP.GT.U32.AND P4, PT, R16, 0x1f, PT ;  /* 0x0000001f1000780c */ /* 0x000fe40003f84070 */
[----:B------:R-:W-:-:S02]  /*01a0*/  @!P1 LEA R9, R5, R6, 0x5 ;  /* 0x0000000605099211 */ /* 0x000fc400078e28ff */
[----:B------:R-:W-:Y:S01]  /*01b0*/  ISETP.GT.U32.OR P2, PT, R7, 0x1e, P4 ;  /* 0x0000001e0700780c */ /* 0x000fe20002744470 */
[----:B------:R-:W-:Y:S02]  /*01c0*/  @!P0 IMAD R13, R5, 0x20, R16 ;  /* 0x00000020050d8824 */ /* 0x000fe400078e0210 */
[----:B0-----:R-:W-:-:S04]  /*01d0*/  @!P1 IMAD.WIDE.U32 R8, R9, 0x4, R2 ;  /* 0x0000000409089825 */ /* 0x001fc800078e0002 */
[-C--:B------:R-:W-:Y:S01]  /*01e0*/  @!P5 LEA R11, R5, R4.reuse, 0x5 ;  /* 0x00000004050bd211 */ /* 0x080fe200078e28ff */
[--C-:B------:R-:W-:Y:S01]  /*01f0*/  @!P0 IMAD.WIDE.U32 R12, R13, 0x4, R2.reuse ;  /* 0x000000040d0c8825 */ /* 0x100fe200078e0002 */
[----:B------:R-:W-:Y:S01]  /*0200*/  @!P3 LEA R5, R7, R4, 0x5 ;  /* 0x000000040705b211 */ /* 0x000fe200078e28ff */
[----:B-1----:R-:W2:Y:S02]  /*0210*/  @!P1 LDG.E R9, desc[UR4][R8.64] ;  /* 0x0000000408099981 */ /* 0x002ea4000c1e1900 */
[----:B------:R-:W-:Y:S02]  /*0220*/  @!P5 IMAD.WIDE.U32 R10, R11, 0x4, R2 ;  /* 0x000000040b0ad825 */ /* 0x000fe400078e0002 */
[----:B------:R0:W2:Y:S02]  /*0230*/  @!P0 LDG.E R0, desc[UR4][R12.64] ;  /* 0x000000040c008981 */ /* 0x0000a4000c1e1900 */
[C---:B------:R-:W-:Y:S01]  /*0240*/  @!P4 IMAD R15, R7.reuse, 0x20, R16 ;  /* 0x00000020070fc824 */ /* 0x040fe200078e0210 */
[----:B------:R-:W-:Y:S01]  /*0250*/  ISETP.GT.U32.AND P0, PT, R6, 0x1f, PT ;  /* 0x0000001f0600780c */ /* 0x000fe20003f04070 */
[----:B------:R-:W3:Y:S01]  /*0260*/  @!P5 LDG.E R11, desc[UR4][R10.64] ;  /* 0x000000040a0bd981 */ /* 0x000ee2000c1e1900 */
[----:B------:R-:W-:Y:S01]  /*0270*/  ISETP.GT.U32.OR P6, PT, R7, 0x1e, P3 ;  /* 0x0000001e0700780c */ /* 0x000fe20001fc4470 */
[----:B------:R-:W-:Y:S01]  /*0280*/  @!P4 IMAD.WIDE.U32 R14, R15, 0x4, R2 ;  /* 0x000000040f0ec825 */ /* 0x000fe200078e0002 */
[----:B------:R-:W-:-:S03]  /*0290*/  ISETP.GT.U32.OR P0, PT, R7, 0x1e, P0 ;  /* 0x0000001e0700780c */ /* 0x000fc60000704470 */
[----:B0-----:R-:W-:Y:S01]  /*02a0*/  @!P3 IMAD.WIDE.U32 R12, R5, 0x4, R2 ;  /* 0x00000004050cb825 */ /* 0x001fe200078e0002 */
[C---:B------:R-:W-:Y:S01]  /*02b0*/  LEA R5, R7.reuse, R6, 0x5 ;  /* 0x0000000607057211 */ /* 0x040fe200078e28ff */
[----:B------:R-:W4:Y:S02]  /*02c0*/  @!P4 LDG.E R15, desc[UR4][R14.64] ;  /* 0x000000040e0fc981 */ /* 0x000f24000c1e1900 */
[----:B------:R-:W-:Y:S02]  /*02d0*/  @!P2 IMAD R19, R7, 0x20, R16 ;  /* 0x000000200713a824 */ /* 0x000fe400078e0210 */
[--C-:B------:R-:W-:Y:S01]  /*02e0*/  IMAD.WIDE R16, R5, 0x4, R2.reuse ;  /* 0x0000000405107825 */ /* 0x100fe200078e0202 */
[----:B------:R-:W5:Y:S03]  /*02f0*/  @!P3 LDG.E R13, desc[UR4][R12.64] ;  /* 0x000000040c0db981 */ /* 0x000f66000c1e1900 */
[----:B------:R-:W-:-:S02]  /*0300*/  @!P2 IMAD.WIDE.U32 R18, R19, 0x4, R2 ;  /* 0x000000041312a825 */ /* 0x000fc400078e0002 */
[----:B------:R-:W5:Y:S02]  /*0310*/  LDG.E R16, desc[UR4][R16.64] ;  /* 0x0000000410107981 */ /* 0x000f64000c1e1900 */
[----:B------:R-:W-:Y:S02]  /*0320*/  @!P6 IMAD R21, R7, 0x20, R4 ;  /* 0x000000200715e824 */ /* 0x000fe400078e0204 */
[--C-:B------:R-:W-:Y:S01]  /*0330*/  @!P0 IMAD.WIDE.U32 R6, R5, 0x4, R2.reuse ;  /* 0x0000000405068825 */ /* 0x100fe200078e0002 */
[----:B------:R-:W5:Y:S03]  /*0340*/  @!P2 LDG.E R19, desc[UR4][R18.64+0x80] ;  /* 0x000080041213a981 */ /* 0x000f66000c1e1900 */
[----:B------:R-:W-:Y:S02]  /*0350*/  @!P6 IMAD.WIDE.U32 R2, R21, 0x4, R2 ;  /* 0x000000041502e825 */ /* 0x000fe400078e0002 */
[----:B------:R-:W5:Y:S04]  /*0360*/  @!P0 LDG.E R7, desc[UR4][R6.64+0x80] ;  /* 0x0000800406078981 */ /* 0x000f68000c1e1900 */
[----:B------:R-:W5:Y:S01]  /*0370*/  @!P6 LDG.E R3, desc[UR4][R2.64+0x80] ;  /* 0x000080040203e981 */ /* 0x000f62000c1e1900 */
[----:B--2---:R-:W-:-:S05]  /*0380*/  @!P1 IADD3 R0, PT, PT, R0, R9, RZ ;  /* 0x0000000900009210 */ /* 0x004fca0007ffe0ff */
[----:B---3--:R-:W-:-:S05]  /*0390*/  @!P5 IMAD.IADD R0, R0, 0x1, R11 ;  /* 0x000000010000d824 */ /* 0x008fca00078e020b */
[----:B----4-:R-:W-:-:S05]  /*03a0*/  @!P4 IADD3 R0, PT, PT, R0, R15, RZ ;  /* 0x0000000f0000c210 */ /* 0x010fca0007ffe0ff */
[----:B-----5:R-:W-:Y:S01]  /*03b0*/  @!P3 IMAD.IADD R0, R0, 0x1, R13 ;  /* 0x000000010000b824 */ /* 0x020fe200078e020d */
[----:B------:R-:W-:-:S04]  /*03c0*/  ISETP.NE.AND P1, PT, R16, 0x1, PT ;  /* 0x000000011000780c */ /* 0x000fc80003f25270 */
[----:B------:R-:W-:-:S05]  /*03d0*/  @!P2 IADD3 R0, PT, PT, R0, R19, RZ ;  /* 0x000000130000a210 */ /* 0x000fca0007ffe0ff */
[----:B------:R-:W-:-:S05]  /*03e0*/  @!P0 IMAD.IADD R0, R0, 0x1, R7 ;  /* 0x0000000100008824 */ /* 0x000fca00078e0207 */
[----:B------:R-:W-:Y:S01]  /*03f0*/  @!P6 IADD3 R0, PT, PT, R0, R3, RZ ;  /* 0x000000030000e210 */ /* 0x000fe20007ffe0ff */
[----:B------:R-:W-:Y:S06]  /*0400*/  @P1 BRA `(.L_x_0) ;  /* 0x00000000002c1947 */ /* 0x000fec0003800000 */
[----:B------:R-:W-:-:S04]  /*0410*/  LOP3.LUT R0, R0, 0xfffffffe, RZ, 0xc0, !PT ;  /* 0xfffffffe00007812 */ /* 0x000fc800078ec0ff */
[----:B------:R-:W-:-:S13]  /*0420*/  ISETP.NE.AND P0, PT, R0, 0x2, PT ;  /* 0x000000020000780c */ /* 0x000fda0003f05270 */
[----:B------:R-:W0:Y:S01]  /*0430*/  @!P0 LDC.64 R2, c[0x0][0x388] ;  /* 0x0000e200ff028b82 */ /* 0x000e220000000a00 */
[----:B------:R-:W-:Y:S02]  /*0440*/  @!P0 IMAD.MOV.U32 R7, RZ, RZ, 0x1 ;  /* 0x00000001ff078424 */ /* 0x000fe400078e00ff */
[----:B0-----:R-:W-:-:S05]  /*0450*/  @!P0 IMAD.WIDE R2, R5, 0x4, R2 ;  /* 0x0000000405028825 */ /* 0x001fca00078e0202 */
[----:B------:R0:W-:Y:S01]  /*0460*/  @!P0 STG.E desc[UR4][R2.64], R7 ;  /* 0x0000000702008986 */ /* 0x0001e2000c101904 */
[----:B------:R-:W-:Y:S05]  /*0470*/  @!P0 EXIT ;  /* 0x000000000000894d */ /* 0x000fea0003800000 */
[----:B0-----:R-:W0:Y:S02]  /*0480*/  LDC.64 R2, c[0x0][0x388] ;  /* 0x0000e200ff027b82 */ /* 0x001e240000000a00 */
[----:B0-----:R-:W-:-:S05]  /*0490*/  IMAD.WIDE R2, R5, 0x4, R2 ;  /* 0x0000000405027825 */ /* 0x001fca00078e0202 */
[----:B------:R-:W-:Y:S01]  /*04a0*/  STG.E desc[UR4][R2.64], RZ ;  /* 0x000000ff02007986 */ /* 0x000fe2000c101904 */
[----:B------:R-:W-:Y:S05]  /*04b0*/  EXIT ;  /* 0x000000000000794d */ /* 0x000fea0003800000 */
.L_x_0:
[----:B------:R-:W-:-:S13]  /*04c0*/  ISETP.NE.AND P0, PT, R0, 0x3, PT ;  /* 0x000000030000780c */ /* 0x000fda0003f05270 */
[----:B------:R-:W0:Y:S01]  /*04d0*/  @!P0 LDC.64 R2, c[0x0][0x388] ;  /* 0x0000e200ff028b82 */ /* 0x000e220000000a00 */
[----:B------:R-:W-:Y:S01]  /*04e0*/  @!P0 MOV R7, 0x1 ;  /* 0x0000000100078802 */ /* 0x000fe20000000f00 */
[----:B0-----:R-:W-:-:S05]  /*04f0*/  @!P0 IMAD.WIDE R2, R5, 0x4, R2 ;  /* 0x0000000405028825 */ /* 0x001fca00078e0202 */
[----:B------:R0:W-:Y:S01]  /*0500*/  @!P0 STG.E desc[UR4][R2.64], R7 ;  /* 0x0000000702008986 */ /* 0x0001e2000c101904 */
[----:B------:R-:W-:Y:S05]  /*0510*/  @!P0 EXIT ;  /* 0x000000000000894d */ /* 0x000fea0003800000 */
[----:B0-----:R-:W0:Y:S02]  /*0520*/  LDC.64 R2, c[0x0][0x388] ;  /* 0x0000e200ff027b82 */ /* 0x001e240000000a00 */
[----:B0-----:R-:W-:-:S05]  /*0530*/  IMAD.WIDE R2, R5, 0x4, R2 ;  /* 0x0000000405027825 */ /* 0x001fca00078e0202 */
[----:B------:R-:W-:Y:S01]  /*0540*/  STG.E desc[UR4][R2.64], RZ ;  /* 0x000000ff02007986 */ /* 0x000fe2000c101904 */
[----:B------:R-:W-:Y:S05]  /*0550*/  EXIT ;  /* 0x000000000000794d */ /* 0x000fea0003800000 */
.L_x_1:
[----:B------:R-:W-:-:S00]  /*0560*/  BRA `(.L_x_1) ;  /* 0xfffffffc00fc7947 */ /* 0x000fc0000383ffff */
[----:B------:R-:W-:-:S00]  /*0570*/  NOP ;  /* 0x0000000000007918 */ /* 0x000fc00000000000 */
        /* <DEDUP_REMOVED lines=8> */
.L_x_2:


//--------------------- .nv.shared.reserved.0     --------------------------
	.section	.nv.shared.reserved.0,"aw",@nobits
	.weak		__nv_reservedSMEM_offset_0_alias
	.size		__nv_reservedSMEM_offset_0_alias, 0, 64
	.other		__nv_reservedSMEM_offset_0_alias,@"STO_CUDA_RESERVED_SHARED STV_DEFAULT"
__nv_reservedSMEM_offset_0_alias:
	.zero		0
	.zero		64


//--------------------- .nv.constant0._Z17game_of_life_stepPiS_ --------------------------
	.section	.nv.constant0._Z17game_of_life_stepPiS_,"a",@progbits
	.sectionflags	@""
	.align	4
.nv.constant0._Z17game_of_life_stepPiS_:
	.zero		912


//--------------------- SYMBOLS --------------------------

	.type		.nv.reservedSmem.offset0,@object
	.size		.nv.reservedSmem.offset0,0x4
